//
// Generated by NVIDIA NVVM Compiler
//
// Compiler Build ID: CL-36424714
// Cuda compilation tools, release 13.0, V13.0.88
// Based on NVVM 20.0.0
//

.version 9.0
.target sm_100
.address_size 64

	// .globl	_Z9arr_accumPiS_i

.visible .entry _Z9arr_accumPiS_i(
	.param .u64 .ptr .align 1 _Z9arr_accumPiS_i_param_0,
	.param .u64 .ptr .align 1 _Z9arr_accumPiS_i_param_1,
	.param .u32 _Z9arr_accumPiS_i_param_2
)
{
	.reg .pred 	%p<6>;
	.reg .b32 	%r<18>;
	.reg .b64 	%rd<11>;

	ld.param.u64 	%rd4, [_Z9arr_accumPiS_i_param_0];
	ld.param.u64 	%rd3, [_Z9arr_accumPiS_i_param_1];
	ld.param.u32 	%r8, [_Z9arr_accumPiS_i_param_2];
	cvta.to.global.u64 	%rd1, %rd4;
	mov.u32 	%r1, %tid.x;
	mov.u32 	%r2, %ntid.x;
	mov.u32 	%r3, %ctaid.x;
	mad.lo.s32 	%r4, %r2, %r3, %r1;
	setp.gt.u32 	%p1, %r4, %r8;
	@%p1 bra 	$L__BB0_8;
	setp.lt.u32 	%p2, %r2, 2;
	mul.wide.u32 	%rd5, %r4, 4;
	add.s64 	%rd2, %rd1, %rd5;
	@%p2 bra 	$L__BB0_6;
	shr.u32 	%r5, %r2, 1;
	mov.b32 	%r17, 1;
$L__BB0_3:
	shl.b32 	%r7, %r17, 1;
	add.s32 	%r10, %r7, -1;
	and.b32  	%r11, %r10, %r1;
	setp.ne.s32 	%p3, %r11, 0;
	@%p3 bra 	$L__BB0_5;
	add.s32 	%r12, %r17, %r4;
	mul.wide.u32 	%rd6, %r12, 4;
	add.s64 	%rd7, %rd1, %rd6;
	ld.global.u32 	%r13, [%rd7];
	ld.global.u32 	%r14, [%rd2];
	add.s32 	%r15, %r14, %r13;
	st.global.u32 	[%rd2], %r15;
$L__BB0_5:
	bar.sync 	0;
	setp.le.u32 	%p4, %r7, %r5;
	mov.u32 	%r17, %r7;
	@%p4 bra 	$L__BB0_3;
$L__BB0_6:
	setp.ne.s32 	%p5, %r1, 0;
	@%p5 bra 	$L__BB0_8;
	ld.global.u32 	%r16, [%rd2];
	cvta.to.global.u64 	%rd8, %rd3;
	mul.wide.u32 	%rd9, %r3, 4;
	add.s64 	%rd10, %rd8, %rd9;
	st.global.u32 	[%rd10], %r16;
$L__BB0_8:
	ret;

}


// ===== COMPILED SASS (sm_100) =====

	.target	sm_100

	.elftype	@"ET_EXEC"


//--------------------- .note.nv.tkinfo           --------------------------
	.section	.note.nv.tkinfo,"",@"SHT_NOTE"
	.sectionflags	@"SHF_NOTE_NV_TKINFO"
	.tkinfo
        /*0018*/ 	.word	0x00000002
        /*0030*/ 	.string	""
        /*0030*/ 	.string	"ptxas"
        /*0030*/ 	.string	"Cuda compilation tools, release 13.0, V13.0.88"
        /*0030*/ 	.string	"Build cuda_13.0.r13.0/compiler.36424714_0"
        /*0030*/ 	.string	"-arch sm_100 -m 64 "



//--------------------- .note.nv.cuinfo           --------------------------
	.section	.note.nv.cuinfo,"",@"SHT_NOTE"
	.sectionflags	@"SHF_NOTE_NV_CUINFO"
        /*0018*/ 	.short	0x0002
        /*001a*/ 	.short	0x0064
        /*001c*/ 	.short	0x0082
	.zero		2


//--------------------- .nv.info                  --------------------------
	.section	.nv.info,"",@"SHT_CUDA_INFO"
	.align	4


	//----- nvinfo : EIATTR_REGCOUNT
	.align		4
        /*0000*/ 	.byte	0x04, 0x2f
        /*0002*/ 	.short	(.L_1 - .L_0)
	.align		4
.L_0:
        /*0004*/ 	.word	index@(_Z9arr_accumPiS_i)
        /*0008*/ 	.word	0x00000010


	//----- nvinfo : EIATTR_FRAME_SIZE
	.align		4
.L_1:
        /*000c*/ 	.byte	0x04, 0x11
        /*000e*/ 	.short	(.L_3 - .L_2)
	.align		4
.L_2:
        /*0010*/ 	.word	index@(_Z9arr_accumPiS_i)
        /*0014*/ 	.word	0x00000000


	//----- nvinfo : EIATTR_MIN_STACK_SIZE
	.align		4
.L_3:
        /*0018*/ 	.byte	0x04, 0x12
        /*001a*/ 	.short	(.L_5 - .L_4)
	.align		4
.L_4:
        /*001c*/ 	.word	index@(_Z9arr_accumPiS_i)
        /*0020*/ 	.word	0x00000000
.L_5:


//--------------------- .nv.compat                --------------------------
	.section	.nv.compat,"",@"SHT_CUDA_COMPAT_INFO"
	.align	4
        /*0000*/ 	.byte	0x02, 0x09, 0x00, 0x00, 0x02, 0x02, 0x01, 0x00, 0x02, 0x05, 0x05, 0x00, 0x03, 0x07, 0x01, 0x01
        /*0010*/ 	.byte	0x02, 0x03, 0x00, 0x00, 0x02, 0x06, 0x01, 0x00, 0x04, 0x0b, 0x08, 0x00, 0x09, 0x00, 0x00, 0x00
        /*0020*/ 	.byte	0x00, 0x00, 0x00, 0x00


//--------------------- .nv.info._Z9arr_accumPiS_i --------------------------
	.section	.nv.info._Z9arr_accumPiS_i,"",@"SHT_CUDA_INFO"
	.sectionflags	@""
	.align	4


	//----- nvinfo : EIATTR_CUDA_API_VERSION
	.align		4
        /*0000*/ 	.byte	0x04, 0x37
        /*0002*/ 	.short	(.L_7 - .L_6)
.L_6:
        /*0004*/ 	.word	0x00000082


	//----- nvinfo : EIATTR_KPARAM_INFO
	.align		4
.L_7:
        /*0008*/ 	.byte	0x04, 0x17
        /*000a*/ 	.short	(.L_9 - .L_8)
.L_8:
        /*000c*/ 	.word	0x00000000
        /*0010*/ 	.short	0x0002
        /*0012*/ 	.short	0x0010
        /*0014*/ 	.byte	0x00, 0xf0, 0x11, 0x00


	//----- nvinfo : EIATTR_KPARAM_INFO
	.align		4
.L_9:
        /*0018*/ 	.byte	0x04, 0x17
        /*001a*/ 	.short	(.L_11 - .L_10)
.L_10:
        /*001c*/ 	.word	0x00000000
        /*0020*/ 	.short	0x0001
        /*0022*/ 	.short	0x0008
        /*0024*/ 	.byte	0x00, 0xf5, 0x21, 0x00


	//----- nvinfo : EIATTR_KPARAM_INFO
	.align		4
.L_11:
        /*0028*/ 	.byte	0x04, 0x17
        /*002a*/ 	.short	(.L_13 - .L_12)
.L_12:
        /*002c*/ 	.word	0x00000000
        /*0030*/ 	.short	0x0000
        /*0032*/ 	.short	0x0000
        /*0034*/ 	.byte	0x00, 0xf5, 0x21, 0x00


	//----- nvinfo : EIATTR_SPARSE_MMA_MASK
	.align		4
.L_13:
        /*0038*/ 	.byte	0x03, 0x50
        /*003a*/ 	.short	0x0000


	//----- nvinfo : EIATTR_MAXREG_COUNT
	.align		4
        /*003c*/ 	.byte	0x03, 0x1b
        /*003e*/ 	.short	0x00ff


	//----- nvinfo : EIATTR_NUM_BARRIERS
	.align		4
        /*0040*/ 	.byte	0x02, 0x4c
        /*0042*/ 	.byte	0x01
	.zero		1


	//----- nvinfo : EIATTR_MERCURY_ISA_VERSION
	.align		4
        /*0044*/ 	.byte	0x03, 0x5f
        /*0046*/ 	.short	0x0101


	//----- nvinfo : EIATTR_VRC_CTA_INIT_COUNT
	.align		4
        /*0048*/ 	.byte	0x02, 0x4a
	.zero		1
	.zero		1


	//----- nvinfo : EIATTR_EXIT_INSTR_OFFSETS
	.align		4
        /*004c*/ 	.byte	0x04, 0x1c
        /*004e*/ 	.short	(.L_15 - .L_14)


	//   ....[0]....
.L_14:
        /*0050*/ 	.word	0x00000070


	//   ....[1]....
        /*0054*/ 	.word	0x00000210


	//   ....[2]....
        /*0058*/ 	.word	0x00000260


	//----- nvinfo : EIATTR_CRS_STACK_SIZE
	.align		4
.L_15:
        /*005c*/ 	.byte	0x04, 0x1e
        /*005e*/ 	.short	(.L_17 - .L_16)
.L_16:
        /*0060*/ 	.word	0x00000000


	//----- nvinfo : EIATTR_CBANK_PARAM_SIZE
	.align		4
.L_17:
        /*0064*/ 	.byte	0x03, 0x19
        /*0066*/ 	.short	0x0014


	//----- nvinfo : EIATTR_PARAM_CBANK
	.align		4
        /*0068*/ 	.byte	0x04, 0x0a
        /*006a*/ 	.short	(.L_19 - .L_18)
	.align		4
.L_18:
        /*006c*/ 	.word	index@(.nv.constant0._Z9arr_accumPiS_i)
        /*0070*/ 	.short	0x0380
        /*0072*/ 	.short	0x0014


	//----- nvinfo : EIATTR_SW_WAR
	.align		4
.L_19:
        /*0074*/ 	.byte	0x04, 0x36
        /*0076*/ 	.short	(.L_21 - .L_20)
.L_20:
        /*0078*/ 	.word	0x00000008
.L_21:


//--------------------- .nv.callgraph             --------------------------
	.section	.nv.callgraph,"",@"SHT_CUDA_CALLGRAPH"
	.align	4
	.sectionentsize	8
	.align		4
        /*0000*/ 	.word	0x00000000
	.align		4
        /*0004*/ 	.word	0xffffffff
	.align		4
        /*0008*/ 	.word	0x00000000
	.align		4
        /*000c*/ 	.word	0xfffffffe
	.align		4
        /*0010*/ 	.word	0x00000000
	.align		4
        /*0014*/ 	.word	0xfffffffd
	.align		4
        /*0018*/ 	.word	0x00000000
	.align		4
        /*001c*/ 	.word	0xfffffffc


//--------------------- .text._Z9arr_accumPiS_i   --------------------------
	.section	.text._Z9arr_accumPiS_i,"ax",@progbits
	.align	128
        .global         _Z9arr_accumPiS_i
        .type           _Z9arr_accumPiS_i,@function
        .size           _Z9arr_accumPiS_i,(.L_x_5 - _Z9arr_accumPiS_i)
        .other          _Z9arr_accumPiS_i,@"STO_CUDA_ENTRY STV_DEFAULT"
_Z9arr_accumPiS_i:
.text._Z9arr_accumPiS_i:
[----:B------:R-:W-:Y:S01]  /*0000*/  LDC R1, c[0x0][0x37c] ;  /* 0x0000df00ff017b82 */ /* 0x000fe20000000800 */
[----:B------:R-:W0:Y:S01]  /*0010*/  S2R R0, SR_TID.X ;  /* 0x0000000000007919 */ /* 0x000e220000002100 */
[----:B------:R-:W0:Y:S01]  /*0020*/  LDCU UR8, c[0x0][0x360] ;  /* 0x00006c00ff0877ac */ /* 0x000e220008000800 */
[----:B------:R-:W0:Y:S01]  /*0030*/  S2R R13, SR_CTAID.X ;  /* 0x00000000000d7919 */ /* 0x000e220000002500 */
[----:B------:R-:W1:Y:S01]  /*0040*/  LDCU UR4, c[0x0][0x390] ;  /* 0x00007200ff0477ac */ /* 0x000e620008000800 */
[----:B0-----:R-:W-:-:S05]  /*0050*/  IMAD R9, R13, UR8, R0 ;  /* 0x000000080d097c24 */ /* 0x001fca000f8e0200 */
[----:B-1----:R-:W-:-:S13]  /*0060*/  ISETP.GT.U32.AND P0, PT, R9, UR4, PT ;  /* 0x0000000409007c0c */ /* 0x002fda000bf04070 */
[----:B------:R-:W-:Y:S05]  /*0070*/  @P0 EXIT ;  /* 0x000000000000094d */ /* 0x000fea0003800000 */
[----:B------:R-:W0:Y:S01]  /*0080*/  LDC.64 R2, c[0x0][0x380] ;  /* 0x0000e000ff027b82 */ /* 0x000e220000000a00 */
[----:B------:R-:W-:Y:S01]  /*0090*/  UISETP.GE.U32.AND UP0, UPT, UR8, 0x2, UPT ;  /* 0x000000020800788c */ /* 0x000fe2000bf06070 */
[----:B------:R-:W1:Y:S01]  /*00a0*/  LDCU.64 UR10, c[0x0][0x358] ;  /* 0x00006b00ff0a77ac */ /* 0x000e620008000a00 */
[----:B0-----:R-:W-:-:S07]  /*00b0*/  IMAD.WIDE.U32 R2, R9, 0x4, R2 ;  /* 0x0000000409027825 */ /* 0x001fce00078e0002 */
[----:B-1----:R-:W-:Y:S05]  /*00c0*/  BRA.U !UP0, `(.L_x_0) ;  /* 0x00000001084c7547 */ /* 0x002fea000b800000 */
[----:B------:R-:W0:Y:S01]  /*00d0*/  LDC.64 R6, c[0x0][0x380] ;  /* 0x0000e000ff067b82 */ /* 0x000e220000000a00 */
[----:B------:R-:W-:Y:S01]  /*00e0*/  USHF.R.U32.HI UR6, URZ, 0x1, UR8 ;  /* 0x00000001ff067899 */ /* 0x000fe20008011608 */
[----:B------:R-:W-:-:S11]  /*00f0*/  UMOV UR4, 0x1 ;  /* 0x0000000100047882 */ /* 0x000fd60000000000 */
.L_x_3:
[----:B------:R-:W-:Y:S01]  /*0100*/  USHF.L.U32 UR5, UR4, 0x1, URZ ;  /* 0x0000000104057899 */ /* 0x000fe200080006ff */
[----:B------:R-:W-:Y:S03]  /*0110*/  BSSY.RECONVERGENT B0, `(.L_x_1) ;  /* 0x000000a000007945 */ /* 0x000fe60003800200 */
[----:B------:R-:W-:-:S06]  /*0120*/  UIADD3 UR7, UPT, UPT, UR5, -0x1, URZ ;  /* 0xffffffff05077890 */ /* 0x000fcc000fffe0ff */
[----:B------:R-:W-:-:S13]  /*0130*/  LOP3.LUT P0, RZ, R0, UR7, RZ, 0xc0, !PT ;  /* 0x0000000700ff7c12 */ /* 0x000fda000f80c0ff */
[----:B-1----:R-:W-:Y:S05]  /*0140*/  @P0 BRA `(.L_x_2) ;  /* 0x0000000000180947 */ /* 0x002fea0003800000 */
[----:B------:R-:W-:Y:S01]  /*0150*/  IADD3 R5, PT, PT, R9, UR4, RZ ;  /* 0x0000000409057c10 */ /* 0x000fe2000fffe0ff */
[----:B------:R-:W2:Y:S04]  /*0160*/  LDG.E R11, desc[UR10][R2.64] ;  /* 0x0000000a020b7981 */ /* 0x000ea8000c1e1900 */
[----:B0-----:R-:W-:-:S06]  /*0170*/  IMAD.WIDE.U32 R4, R5, 0x4, R6 ;  /* 0x0000000405047825 */ /* 0x001fcc00078e0006 */
[----:B------:R-:W2:Y:S02]  /*0180*/  LDG.E R4, desc[UR10][R4.64] ;  /* 0x0000000a04047981 */ /* 0x000ea4000c1e1900 */
[----:B--2---:R-:W-:-:S05]  /*0190*/  IADD3 R11, PT, PT, R4, R11, RZ ;  /* 0x0000000b040b7210 */ /* 0x004fca0007ffe0ff */
[----:B------:R1:W-:Y:S02]  /*01a0*/  STG.E desc[UR10][R2.64], R11 ;  /* 0x0000000b02007986 */ /* 0x0003e4000c10190a */
.L_x_2:
[----:B------:R-:W-:Y:S05]  /*01b0*/  BSYNC.RECONVERGENT B0 ;  /* 0x0000000000007941 */ /* 0x000fea0003800200 */
.L_x_1:
[----:B------:R-:W-:Y:S01]  /*01c0*/  BAR.SYNC.DEFER_BLOCKING 0x0 ;  /* 0x0000000000007b1d */ /* 0x000fe20000010000 */
[----:B------:R-:W-:-:S05]  /*01d0*/  UISETP.GT.U32.AND UP0, UPT, UR5, UR6, UPT ;  /* 0x000000060500728c */ /* 0x000fca000bf04070 */
[----:B------:R-:W-:-:S04]  /*01e0*/  UMOV UR4, UR5 ;  /* 0x0000000500047c82 */ /* 0x000fc80008000000 */
[----:B------:R-:W-:Y:S05]  /*01f0*/  BRA.U !UP0, `(.L_x_3) ;  /* 0xfffffffd08c07547 */ /* 0x000fea000b83ffff */
.L_x_0:
[----:B------:R-:W-:-:S13]  /*0200*/  ISETP.NE.AND P0, PT, R0, RZ, PT ;  /* 0x000000ff0000720c */ /* 0x000fda0003f05270 */
[----:B------:R-:W-:Y:S05]  /*0210*/  @P0 EXIT ;  /* 0x000000000000094d */ /* 0x000fea0003800000 */
[----:B-1----:R-:W2:Y:S01]  /*0220*/  LDG.E R3, desc[UR10][R2.64] ;  /* 0x0000000a02037981 */ /* 0x002ea2000c1e1900 */
[----:B------:R-:W1:Y:S02]  /*0230*/  LDC.64 R4, c[0x0][0x388] ;  /* 0x0000e200ff047b82 */ /* 0x000e640000000a00 */
[----:B-1----:R-:W-:-:S05]  /*0240*/  IMAD.WIDE.U32 R4, R13, 0x4, R4 ;  /* 0x000000040d047825 */ /* 0x002fca00078e0004 */
[----:B--2---:R-:W-:Y:S01]  /*0250*/  STG.E desc[UR10][R4.64], R3 ;  /* 0x0000000304007986 */ /* 0x004fe2000c10190a */
[----:B------:R-:W-:Y:S05]  /*0260*/  EXIT ;  /* 0x000000000000794d */ /* 0x000fea0003800000 */
.L_x_4:
[----:B------:R-:W-:-:S00]  /*0270*/  BRA `(.L_x_4) ;  /* 0xfffffffc00fc7947 */ /* 0x000fc0000383ffff */
[----:B------:R-:W-:-:S00]  /*0280*/  NOP ;  /* 0x0000000000007918 */ /* 0x000fc00000000000 */
[----:B------:R-:W-:-:S00]  /*0290*/  NOP ;  /* 0x0000000000007918 */ /* 0x000fc00000000000 */
[----:B------:R-:W-:-:S00]  /*02a0*/  NOP ;  /* 0x0000000000007918 */ /* 0x000fc00000000000 */
[----:B------:R-:W-:-:S00]  /*02b0*/  NOP ;  /* 0x0000000000007918 */ /* 0x000fc00000000000 */
[----:B------:R-:W-:-:S00]  /*02c0*/  NOP ;  /* 0x0000000000007918 */ /* 0x000fc00000000000 */
[----:B------:R-:W-:-:S00]  /*02d0*/  NOP ;  /* 0x0000000000007918 */ /* 0x000fc00000000000 */
[----:B------:R-:W-:-:S00]  /*02e0*/  NOP ;  /* 0x0000000000007918 */ /* 0x000fc00000000000 */
[----:B------:R-:W-:-:S00]  /*02f0*/  NOP ;  /* 0x0000000000007918 */ /* 0x000fc00000000000 */
.L_x_5:


//--------------------- .nv.shared.reserved.0     --------------------------
	.section	.nv.shared.reserved.0,"aw",@nobits
	.weak		__nv_reservedSMEM_offset_0_alias
	.size		__nv_reservedSMEM_offset_0_alias, 0, 64
	.other		__nv_reservedSMEM_offset_0_alias,@"STO_CUDA_RESERVED_SHARED STV_DEFAULT"
__nv_reservedSMEM_offset_0_alias:
	.zero		0
	.zero		64


//--------------------- .nv.constant0._Z9arr_accumPiS_i --------------------------
	.section	.nv.constant0._Z9arr_accumPiS_i,"a",@progbits
	.sectionflags	@""
	.align	4
.nv.constant0._Z9arr_accumPiS_i:
	.zero		916


//--------------------- SYMBOLS --------------------------

	.type		.nv.reservedSmem.offset0,@object
	.size		.nv.reservedSmem.offset0,0x4
